//
// Generated by NVIDIA NVVM Compiler
//
// Compiler Build ID: CL-36424714
// Cuda compilation tools, release 13.0, V13.0.88
// Based on NVVM 20.0.0
//

.version 9.0
.target sm_100
.address_size 64

	// .globl	_Z11Gpu_FastExpPfS_
.const .align 4 .u32 gpu_m = 32;
.const .align 4 .u32 gpu_exp = 4096;
// _ZZ11Gpu_FastExpPfS_E4temp has been demoted

.visible .entry _Z11Gpu_FastExpPfS_(
	.param .u64 .ptr .align 1 _Z11Gpu_FastExpPfS__param_0,
	.param .u64 .ptr .align 1 _Z11Gpu_FastExpPfS__param_1
)
{
	.local .align 16 .b8 	__local_depot0[128];
	.reg .b64 	%SP;
	.reg .b64 	%SPL;
	.reg .pred 	%p<3>;
	.reg .b32 	%r<16>;
	.reg .b32 	%f<130>;
	.reg .b64 	%rd<14>;
	// demoted variable
	.shared .align 4 .b8 _ZZ11Gpu_FastExpPfS_E4temp[4096];
	mov.u64 	%SPL, __local_depot0;
	ld.param.u64 	%rd5, [_Z11Gpu_FastExpPfS__param_0];
	ld.param.u64 	%rd6, [_Z11Gpu_FastExpPfS__param_1];
	cvta.to.global.u64 	%rd7, %rd6;
	cvta.to.global.u64 	%rd8, %rd5;
	add.u64 	%rd1, %SPL, 0;
	mov.u32 	%r9, %tid.y;
	mul.wide.u32 	%rd10, %r9, 4;
	add.s64 	%rd11, %rd8, %rd10;
	ld.global.f32 	%f2, [%rd11];
	shl.b32 	%r10, %r9, 2;
	mov.u32 	%r11, _ZZ11Gpu_FastExpPfS_E4temp;
	add.s32 	%r1, %r11, %r10;
	st.shared.f32 	[%r1], %f2;
	bar.sync 	0;
	shl.b32 	%r12, %r9, 5;
	mad.lo.s32 	%r2, %r9, 124, %r1;
	mad.lo.s32 	%r3, %r9, -124, %r2;
	mul.wide.u32 	%rd12, %r12, 4;
	add.s64 	%rd2, %rd7, %rd12;
	mov.b32 	%r14, 1;
$L__BB0_1:
	ld.shared.f32 	%f3, [%r2];
	ld.shared.f32 	%f4, [%r1];
	fma.rn.f32 	%f5, %f3, %f4, 0f00000000;
	ld.shared.f32 	%f6, [%r2+4];
	ld.shared.f32 	%f7, [%r3+128];
	fma.rn.f32 	%f8, %f6, %f7, %f5;
	ld.shared.f32 	%f9, [%r2+8];
	ld.shared.f32 	%f10, [%r3+256];
	fma.rn.f32 	%f11, %f9, %f10, %f8;
	ld.shared.f32 	%f12, [%r2+12];
	ld.shared.f32 	%f13, [%r3+384];
	fma.rn.f32 	%f14, %f12, %f13, %f11;
	ld.shared.f32 	%f15, [%r2+16];
	ld.shared.f32 	%f16, [%r3+512];
	fma.rn.f32 	%f17, %f15, %f16, %f14;
	ld.shared.f32 	%f18, [%r2+20];
	ld.shared.f32 	%f19, [%r3+640];
	fma.rn.f32 	%f20, %f18, %f19, %f17;
	ld.shared.f32 	%f21, [%r2+24];
	ld.shared.f32 	%f22, [%r3+768];
	fma.rn.f32 	%f23, %f21, %f22, %f20;
	ld.shared.f32 	%f24, [%r2+28];
	ld.shared.f32 	%f25, [%r3+896];
	fma.rn.f32 	%f26, %f24, %f25, %f23;
	ld.shared.f32 	%f27, [%r2+32];
	ld.shared.f32 	%f28, [%r3+1024];
	fma.rn.f32 	%f29, %f27, %f28, %f26;
	ld.shared.f32 	%f30, [%r2+36];
	ld.shared.f32 	%f31, [%r3+1152];
	fma.rn.f32 	%f32, %f30, %f31, %f29;
	ld.shared.f32 	%f33, [%r2+40];
	ld.shared.f32 	%f34, [%r3+1280];
	fma.rn.f32 	%f35, %f33, %f34, %f32;
	ld.shared.f32 	%f36, [%r2+44];
	ld.shared.f32 	%f37, [%r3+1408];
	fma.rn.f32 	%f38, %f36, %f37, %f35;
	ld.shared.f32 	%f39, [%r2+48];
	ld.shared.f32 	%f40, [%r3+1536];
	fma.rn.f32 	%f41, %f39, %f40, %f38;
	ld.shared.f32 	%f42, [%r2+52];
	ld.shared.f32 	%f43, [%r3+1664];
	fma.rn.f32 	%f44, %f42, %f43, %f41;
	ld.shared.f32 	%f45, [%r2+56];
	ld.shared.f32 	%f46, [%r3+1792];
	fma.rn.f32 	%f47, %f45, %f46, %f44;
	ld.shared.f32 	%f48, [%r2+60];
	ld.shared.f32 	%f49, [%r3+1920];
	fma.rn.f32 	%f50, %f48, %f49, %f47;
	ld.shared.f32 	%f51, [%r2+64];
	ld.shared.f32 	%f52, [%r3+2048];
	fma.rn.f32 	%f53, %f51, %f52, %f50;
	ld.shared.f32 	%f54, [%r2+68];
	ld.shared.f32 	%f55, [%r3+2176];
	fma.rn.f32 	%f56, %f54, %f55, %f53;
	ld.shared.f32 	%f57, [%r2+72];
	ld.shared.f32 	%f58, [%r3+2304];
	fma.rn.f32 	%f59, %f57, %f58, %f56;
	ld.shared.f32 	%f60, [%r2+76];
	ld.shared.f32 	%f61, [%r3+2432];
	fma.rn.f32 	%f62, %f60, %f61, %f59;
	ld.shared.f32 	%f63, [%r2+80];
	ld.shared.f32 	%f64, [%r3+2560];
	fma.rn.f32 	%f65, %f63, %f64, %f62;
	ld.shared.f32 	%f66, [%r2+84];
	ld.shared.f32 	%f67, [%r3+2688];
	fma.rn.f32 	%f68, %f66, %f67, %f65;
	ld.shared.f32 	%f69, [%r2+88];
	ld.shared.f32 	%f70, [%r3+2816];
	fma.rn.f32 	%f71, %f69, %f70, %f68;
	ld.shared.f32 	%f72, [%r2+92];
	ld.shared.f32 	%f73, [%r3+2944];
	fma.rn.f32 	%f74, %f72, %f73, %f71;
	ld.shared.f32 	%f75, [%r2+96];
	ld.shared.f32 	%f76, [%r3+3072];
	fma.rn.f32 	%f77, %f75, %f76, %f74;
	ld.shared.f32 	%f78, [%r2+100];
	ld.shared.f32 	%f79, [%r3+3200];
	fma.rn.f32 	%f80, %f78, %f79, %f77;
	ld.shared.f32 	%f81, [%r2+104];
	ld.shared.f32 	%f82, [%r3+3328];
	fma.rn.f32 	%f83, %f81, %f82, %f80;
	ld.shared.f32 	%f84, [%r2+108];
	ld.shared.f32 	%f85, [%r3+3456];
	fma.rn.f32 	%f86, %f84, %f85, %f83;
	ld.shared.f32 	%f87, [%r2+112];
	ld.shared.f32 	%f88, [%r3+3584];
	fma.rn.f32 	%f89, %f87, %f88, %f86;
	ld.shared.f32 	%f90, [%r2+116];
	ld.shared.f32 	%f91, [%r3+3712];
	fma.rn.f32 	%f92, %f90, %f91, %f89;
	ld.shared.f32 	%f93, [%r2+120];
	ld.shared.f32 	%f94, [%r3+3840];
	fma.rn.f32 	%f95, %f93, %f94, %f92;
	ld.shared.f32 	%f96, [%r2+124];
	ld.shared.f32 	%f97, [%r3+3968];
	fma.rn.f32 	%f1, %f96, %f97, %f95;
	mov.b32 	%r15, 0;
	mov.u64 	%rd13, %rd1;
$L__BB0_2:
	st.local.f32 	[%rd13], %f1;
	add.s32 	%r15, %r15, 1;
	add.s64 	%rd13, %rd13, 4;
	setp.ne.s32 	%p1, %r15, 32;
	@%p1 bra 	$L__BB0_2;
	ld.local.v4.f32 	{%f98, %f99, %f100, %f101}, [%rd1];
	st.global.f32 	[%rd2], %f98;
	st.shared.f32 	[%r2], %f98;
	st.global.f32 	[%rd2+4], %f99;
	st.shared.f32 	[%r2+4], %f99;
	st.global.f32 	[%rd2+8], %f100;
	st.shared.f32 	[%r2+8], %f100;
	st.global.f32 	[%rd2+12], %f101;
	st.shared.f32 	[%r2+12], %f101;
	ld.local.v4.f32 	{%f102, %f103, %f104, %f105}, [%rd1+16];
	st.global.f32 	[%rd2+16], %f102;
	st.shared.f32 	[%r2+16], %f102;
	st.global.f32 	[%rd2+20], %f103;
	st.shared.f32 	[%r2+20], %f103;
	st.global.f32 	[%rd2+24], %f104;
	st.shared.f32 	[%r2+24], %f104;
	st.global.f32 	[%rd2+28], %f105;
	st.shared.f32 	[%r2+28], %f105;
	ld.local.v4.f32 	{%f106, %f107, %f108, %f109}, [%rd1+32];
	st.global.f32 	[%rd2+32], %f106;
	st.shared.f32 	[%r2+32], %f106;
	st.global.f32 	[%rd2+36], %f107;
	st.shared.f32 	[%r2+36], %f107;
	st.global.f32 	[%rd2+40], %f108;
	st.shared.f32 	[%r2+40], %f108;
	st.global.f32 	[%rd2+44], %f109;
	st.shared.f32 	[%r2+44], %f109;
	ld.local.v4.f32 	{%f110, %f111, %f112, %f113}, [%rd1+48];
	st.global.f32 	[%rd2+48], %f110;
	st.shared.f32 	[%r2+48], %f110;
	st.global.f32 	[%rd2+52], %f111;
	st.shared.f32 	[%r2+52], %f111;
	st.global.f32 	[%rd2+56], %f112;
	st.shared.f32 	[%r2+56], %f112;
	st.global.f32 	[%rd2+60], %f113;
	st.shared.f32 	[%r2+60], %f113;
	ld.local.v4.f32 	{%f114, %f115, %f116, %f117}, [%rd1+64];
	st.global.f32 	[%rd2+64], %f114;
	st.shared.f32 	[%r2+64], %f114;
	st.global.f32 	[%rd2+68], %f115;
	st.shared.f32 	[%r2+68], %f115;
	st.global.f32 	[%rd2+72], %f116;
	st.shared.f32 	[%r2+72], %f116;
	st.global.f32 	[%rd2+76], %f117;
	st.shared.f32 	[%r2+76], %f117;
	ld.local.v4.f32 	{%f118, %f119, %f120, %f121}, [%rd1+80];
	st.global.f32 	[%rd2+80], %f118;
	st.shared.f32 	[%r2+80], %f118;
	st.global.f32 	[%rd2+84], %f119;
	st.shared.f32 	[%r2+84], %f119;
	st.global.f32 	[%rd2+88], %f120;
	st.shared.f32 	[%r2+88], %f120;
	st.global.f32 	[%rd2+92], %f121;
	st.shared.f32 	[%r2+92], %f121;
	ld.local.v4.f32 	{%f122, %f123, %f124, %f125}, [%rd1+96];
	st.global.f32 	[%rd2+96], %f122;
	st.shared.f32 	[%r2+96], %f122;
	st.global.f32 	[%rd2+100], %f123;
	st.shared.f32 	[%r2+100], %f123;
	st.global.f32 	[%rd2+104], %f124;
	st.shared.f32 	[%r2+104], %f124;
	st.global.f32 	[%rd2+108], %f125;
	st.shared.f32 	[%r2+108], %f125;
	ld.local.v4.f32 	{%f126, %f127, %f128, %f129}, [%rd1+112];
	st.global.f32 	[%rd2+112], %f126;
	st.shared.f32 	[%r2+112], %f126;
	st.global.f32 	[%rd2+116], %f127;
	st.shared.f32 	[%r2+116], %f127;
	st.global.f32 	[%rd2+120], %f128;
	st.shared.f32 	[%r2+120], %f128;
	st.global.f32 	[%rd2+124], %f129;
	st.shared.f32 	[%r2+124], %f129;
	bar.sync 	0;
	shl.b32 	%r7, %r14, 1;
	setp.lt.u32 	%p2, %r14, 2048;
	mov.u32 	%r14, %r7;
	@%p2 bra 	$L__BB0_1;
	ret;

}


// ===== COMPILED SASS (sm_100) =====

	.target	sm_100

	.elftype	@"ET_EXEC"


//--------------------- .note.nv.tkinfo           --------------------------
	.section	.note.nv.tkinfo,"",@"SHT_NOTE"
	.sectionflags	@"SHF_NOTE_NV_TKINFO"
	.tkinfo
        /*0018*/ 	.word	0x00000002
        /*0030*/ 	.string	""
        /*0030*/ 	.string	"ptxas"
        /*0030*/ 	.string	"Cuda compilation tools, release 13.0, V13.0.88"
        /*0030*/ 	.string	"Build cuda_13.0.r13.0/compiler.36424714_0"
        /*0030*/ 	.string	"-arch sm_100 -m 64 "



//--------------------- .note.nv.cuinfo           --------------------------
	.section	.note.nv.cuinfo,"",@"SHT_NOTE"
	.sectionflags	@"SHF_NOTE_NV_CUINFO"
        /*0018*/ 	.short	0x0002
        /*001a*/ 	.short	0x0064
        /*001c*/ 	.short	0x0082
	.zero		2


//--------------------- .nv.info                  --------------------------
	.section	.nv.info,"",@"SHT_CUDA_INFO"
	.align	4


	//----- nvinfo : EIATTR_REGCOUNT
	.align		4
        /*0000*/ 	.byte	0x04, 0x2f
        /*0002*/ 	.short	(.L_3 - .L_2)
	.align		4
.L_2:
        /*0004*/ 	.word	index@(_Z11Gpu_FastExpPfS_)
        /*0008*/ 	.word	0x0000001e


	//----- nvinfo : EIATTR_FRAME_SIZE
	.align		4
.L_3:
        /*000c*/ 	.byte	0x04, 0x11
        /*000e*/ 	.short	(.L_5 - .L_4)
	.align		4
.L_4:
        /*0010*/ 	.word	index@(_Z11Gpu_FastExpPfS_)
        /*0014*/ 	.word	0x00000000


	//----- nvinfo : EIATTR_MIN_STACK_SIZE
	.align		4
.L_5:
        /*0018*/ 	.byte	0x04, 0x12
        /*001a*/ 	.short	(.L_7 - .L_6)
	.align		4
.L_6:
        /*001c*/ 	.word	index@(_Z11Gpu_FastExpPfS_)
        /*0020*/ 	.word	0x00000000
.L_7:


//--------------------- .nv.compat                --------------------------
	.section	.nv.compat,"",@"SHT_CUDA_COMPAT_INFO"
	.align	4
        /*0000*/ 	.byte	0x02, 0x09, 0x00, 0x00, 0x02, 0x02, 0x01, 0x00, 0x02, 0x05, 0x05, 0x00, 0x03, 0x07, 0x01, 0x01
        /*0010*/ 	.byte	0x02, 0x03, 0x00, 0x00, 0x02, 0x06, 0x01, 0x00, 0x04, 0x0b, 0x08, 0x00, 0x09, 0x00, 0x00, 0x00
        /*0020*/ 	.byte	0x00, 0x00, 0x00, 0x00


//--------------------- .nv.info._Z11Gpu_FastExpPfS_ --------------------------
	.section	.nv.info._Z11Gpu_FastExpPfS_,"",@"SHT_CUDA_INFO"
	.sectionflags	@""
	.align	4


	//----- nvinfo : EIATTR_CUDA_API_VERSION
	.align		4
        /*0000*/ 	.byte	0x04, 0x37
        /*0002*/ 	.short	(.L_9 - .L_8)
.L_8:
        /*0004*/ 	.word	0x00000082


	//----- nvinfo : EIATTR_KPARAM_INFO
	.align		4
.L_9:
        /*0008*/ 	.byte	0x04, 0x17
        /*000a*/ 	.short	(.L_11 - .L_10)
.L_10:
        /*000c*/ 	.word	0x00000000
        /*0010*/ 	.short	0x0001
        /*0012*/ 	.short	0x0008
        /*0014*/ 	.byte	0x00, 0xf5, 0x21, 0x00


	//----- nvinfo : EIATTR_KPARAM_INFO
	.align		4
.L_11:
        /*0018*/ 	.byte	0x04, 0x17
        /*001a*/ 	.short	(.L_13 - .L_12)
.L_12:
        /*001c*/ 	.word	0x00000000
        /*0020*/ 	.short	0x0000
        /*0022*/ 	.short	0x0000
        /*0024*/ 	.byte	0x00, 0xf5, 0x21, 0x00


	//----- nvinfo : EIATTR_SPARSE_MMA_MASK
	.align		4
.L_13:
        /*0028*/ 	.byte	0x03, 0x50
        /*002a*/ 	.short	0x0000


	//----- nvinfo : EIATTR_MAXREG_COUNT
	.align		4
        /*002c*/ 	.byte	0x03, 0x1b
        /*002e*/ 	.short	0x00ff


	//----- nvinfo : EIATTR_NUM_BARRIERS
	.align		4
        /*0030*/ 	.byte	0x02, 0x4c
        /*0032*/ 	.byte	0x01
	.zero		1


	//----- nvinfo : EIATTR_MERCURY_ISA_VERSION
	.align		4
        /*0034*/ 	.byte	0x03, 0x5f
        /*0036*/ 	.short	0x0101


	//----- nvinfo : EIATTR_VRC_CTA_INIT_COUNT
	.align		4
        /*0038*/ 	.byte	0x02, 0x4a
	.zero		1
	.zero		1


	//----- nvinfo : EIATTR_EXIT_INSTR_OFFSETS
	.align		4
        /*003c*/ 	.byte	0x04, 0x1c
        /*003e*/ 	.short	(.L_15 - .L_14)


	//   ....[0]....
.L_14:
        /*0040*/ 	.word	0x00000b70


	//----- nvinfo : EIATTR_CBANK_PARAM_SIZE
	.align		4
.L_15:
        /*0044*/ 	.byte	0x03, 0x19
        /*0046*/ 	.short	0x0010


	//----- nvinfo : EIATTR_PARAM_CBANK
	.align		4
        /*0048*/ 	.byte	0x04, 0x0a
        /*004a*/ 	.short	(.L_17 - .L_16)
	.align		4
.L_16:
        /*004c*/ 	.word	index@(.nv.constant0._Z11Gpu_FastExpPfS_)
        /*0050*/ 	.short	0x0380
        /*0052*/ 	.short	0x0010


	//----- nvinfo : EIATTR_SW_WAR
	.align		4
.L_17:
        /*0054*/ 	.byte	0x04, 0x36
        /*0056*/ 	.short	(.L_19 - .L_18)
.L_18:
        /*0058*/ 	.word	0x00000008
.L_19:


//--------------------- .nv.callgraph             --------------------------
	.section	.nv.callgraph,"",@"SHT_CUDA_CALLGRAPH"
	.align	4
	.sectionentsize	8
	.align		4
        /*0000*/ 	.word	0x00000000
	.align		4
        /*0004*/ 	.word	0xffffffff
	.align		4
        /*0008*/ 	.word	0x00000000
	.align		4
        /*000c*/ 	.word	0xfffffffe
	.align		4
        /*0010*/ 	.word	0x00000000
	.align		4
        /*0014*/ 	.word	0xfffffffd
	.align		4
        /*0018*/ 	.word	0x00000000
	.align		4
        /*001c*/ 	.word	0xfffffffc


//--------------------- .nv.constant3             --------------------------
	.section	.nv.constant3,"a",@progbits
	.align	4
.nv.constant3:
	.type		gpu_m,@object
	.size		gpu_m,(gpu_exp - gpu_m)
gpu_m:
        /*0000*/ 	.byte	0x20, 0x00, 0x00, 0x00
	.type		gpu_exp,@object
	.size		gpu_exp,(.L_1 - gpu_exp)
gpu_exp:
        /*0004*/ 	.byte	0x00, 0x10, 0x00, 0x00
.L_1:


//--------------------- .text._Z11Gpu_FastExpPfS_ --------------------------
	.section	.text._Z11Gpu_FastExpPfS_,"ax",@progbits
	.align	128
        .global         _Z11Gpu_FastExpPfS_
        .type           _Z11Gpu_FastExpPfS_,@function
        .size           _Z11Gpu_FastExpPfS_,(.L_x_2 - _Z11Gpu_FastExpPfS_)
        .other          _Z11Gpu_FastExpPfS_,@"STO_CUDA_ENTRY STV_DEFAULT"
_Z11Gpu_FastExpPfS_:
.text._Z11Gpu_FastExpPfS_:
[----:B------:R-:W-:Y:S01]  /*0000*/  LDC R1, c[0x0][0x37c] ;  /* 0x0000df00ff017b82 */ /* 0x000fe20000000800 */
[----:B------:R-:W0:Y:S07]  /*0010*/  S2R R11, SR_TID.Y ;  /* 0x00000000000b7919 */ /* 0x000e2e0000002200 */
[----:B------:R-:W0:Y:S01]  /*0020*/  LDC.64 R6, c[0x0][0x380] ;  /* 0x0000e000ff067b82 */ /* 0x000e220000000a00 */
[----:B------:R-:W1:Y:S07]  /*0030*/  LDCU.64 UR6, c[0x0][0x358] ;  /* 0x00006b00ff0677ac */ /* 0x000e6e0008000a00 */
[----:B------:R-:W2:Y:S01]  /*0040*/  S2UR UR5, SR_CgaCtaId ;  /* 0x00000000000579c3 */ /* 0x000ea20000008800 */
[----:B------:R-:W-:-:S07]  /*0050*/  UMOV UR4, 0x400 ;  /* 0x0000040000047882 */ /* 0x000fce0000000000 */
[----:B------:R-:W3:Y:S01]  /*0060*/  LDC.64 R2, c[0x0][0x388] ;  /* 0x0000e200ff027b82 */ /* 0x000ee20000000a00 */
[----:B0-----:R-:W-:-:S06]  /*0070*/  IMAD.WIDE.U32 R6, R11, 0x4, R6 ;  /* 0x000000040b067825 */ /* 0x001fcc00078e0006 */
[----:B-1----:R0:W4:Y:S01]  /*0080*/  LDG.E R7, desc[UR6][R6.64] ;  /* 0x0000000606077981 */ /* 0x002122000c1e1900 */
[----:B--2---:R-:W-:Y:S01]  /*0090*/  ULEA UR4, UR5, UR4, 0x18 ;  /* 0x0000000405047291 */ /* 0x004fe2000f8ec0ff */
[----:B------:R-:W-:-:S05]  /*00a0*/  SHF.L.U32 R9, R11, 0x5, RZ ;  /* 0x000000050b097819 */ /* 0x000fca00000006ff */
[----:B------:R-:W-:Y:S01]  /*00b0*/  LEA R4, R11, UR4, 0x2 ;  /* 0x000000040b047c11 */ /* 0x000fe2000f8e10ff */
[----:B---3--:R-:W-:Y:S01]  /*00c0*/  IMAD.WIDE.U32 R2, R9, 0x4, R2 ;  /* 0x0000000409027825 */ /* 0x008fe200078e0002 */
[----:B------:R-:W-:-:S03]  /*00d0*/  UMOV UR4, 0x1 ;  /* 0x0000000100047882 */ /* 0x000fc60000000000 */
[----:B------:R-:W-:-:S04]  /*00e0*/  IMAD R5, R11, 0x7c, R4 ;  /* 0x0000007c0b057824 */ /* 0x000fc800078e0204 */
[----:B0-----:R-:W-:Y:S01]  /*00f0*/  IMAD R6, R11, -0x7c, R5 ;  /* 0xffffff840b067824 */ /* 0x001fe200078e0205 */
[----:B----4-:R0:W-:Y:S01]  /*0100*/  STS [R4], R7 ;  /* 0x0000000704007388 */ /* 0x0101e20000000800 */
[----:B------:R-:W-:Y:S06]  /*0110*/  BAR.SYNC.DEFER_BLOCKING 0x0 ;  /* 0x0000000000007b1d */ /* 0x000fec0000010000 */
.L_x_0:
[----:B------:R-:W-:Y:S01]  /*0120*/  LDS R0, [R5] ;  /* 0x0000000005007984 */ /* 0x000fe20000000800 */
[----:B------:R-:W-:Y:S02]  /*0130*/  UISETP.GE.U32.AND UP0, UPT, UR4, 0x800, UPT ;  /* 0x000008000400788c */ /* 0x000fe4000bf06070 */
[----:B------:R-:W-:Y:S01]  /*0140*/  USHF.L.U32 UR5, UR4, 0x1, URZ ;  /* 0x0000000104057899 */ /* 0x000fe200080006ff */
[----:B-1----:R-:W1:Y:S04]  /*0150*/  LDS R19, [R4] ;  /* 0x0000000004137984 */ /* 0x002e680000000800 */
[----:B------:R-:W-:Y:S02]  /*0160*/  LDS R21, [R5+0x4] ;  /* 0x0000040005157984 */ /* 0x000fe40000000800 */
[----:B------:R-:W-:-:S02]  /*0170*/  UMOV UR4, UR5 ;  /* 0x0000000500047c82 */ /* 0x000fc40008000000 */
[----:B------:R-:W2:Y:S04]  /*0180*/  LDS R20, [R6+0x80] ;  /* 0x0000800006147984 */ /* 0x000ea80000000800 */
[----:B------:R-:W-:Y:S04]  /*0190*/  LDS R14, [R5+0x8] ;  /* 0x00000800050e7984 */ /* 0x000fe80000000800 */
[----:B------:R-:W3:Y:S04]  /*01a0*/  LDS R15, [R6+0x100] ;  /* 0x00010000060f7984 */ /* 0x000ee80000000800 */
[----:B------:R-:W-:Y:S04]  /*01b0*/  LDS R25, [R5+0xc] ;  /* 0x00000c0005197984 */ /* 0x000fe80000000800 */
[----:B------:R-:W4:Y:S04]  /*01c0*/  LDS R26, [R6+0x180] ;  /* 0x00018000061a7984 */ /* 0x000f280000000800 */
[----:B------:R-:W-:Y:S04]  /*01d0*/  LDS R12, [R5+0x10] ;  /* 0x00001000050c7984 */ /* 0x000fe80000000800 */
[----:B------:R-:W5:Y:S04]  /*01e0*/  LDS R13, [R6+0x200] ;  /* 0x00020000060d7984 */ /* 0x000f680000000800 */
[----:B------:R-:W-:Y:S04]  /*01f0*/  LDS R9, [R5+0x14] ;  /* 0x0000140005097984 */ /* 0x000fe80000000800 */
[----:B------:R-:W5:Y:S01]  /*0200*/  LDS R24, [R6+0x280] ;  /* 0x0002800006187984 */ /* 0x000f620000000800 */
[----:B-1----:R-:W-:-:S03]  /*0210*/  FFMA R0, R0, R19, RZ ;  /* 0x0000001300007223 */ /* 0x002fc600000000ff */
[----:B0-----:R-:W-:Y:S04]  /*0220*/  LDS R7, [R5+0x18] ;  /* 0x0000180005077984 */ /* 0x001fe80000000800 */
[----:B------:R-:W0:Y:S01]  /*0230*/  LDS R8, [R6+0x300] ;  /* 0x0003000006087984 */ /* 0x000e220000000800 */
[----:B--2---:R-:W-:-:S03]  /*0240*/  FFMA R27, R21, R20, R0 ;  /* 0x00000014151b7223 */ /* 0x004fc60000000000 */
[----:B------:R-:W-:Y:S04]  /*0250*/  LDS R10, [R5+0x1c] ;  /* 0x00001c00050a7984 */ /* 0x000fe80000000800 */
[----:B------:R-:W1:Y:S01]  /*0260*/  LDS R11, [R6+0x380] ;  /* 0x00038000060b7984 */ /* 0x000e620000000800 */
[----:B---3--:R-:W-:-:S03]  /*0270*/  FFMA R14, R14, R15, R27 ;  /* 0x0000000f0e0e7223 */ /* 0x008fc6000000001b */
[----:B------:R-:W-:Y:S04]  /*0280*/  LDS R16, [R5+0x20] ;  /* 0x0000200005107984 */ /* 0x000fe80000000800 */
[----:B------:R-:W2:Y:S01]  /*0290*/  LDS R17, [R6+0x400] ;  /* 0x0004000006117984 */ /* 0x000ea20000000800 */
[----:B----4-:R-:W-:-:S03]  /*02a0*/  FFMA R25, R25, R26, R14 ;  /* 0x0000001a19197223 */ /* 0x010fc6000000000e */
[----:B------:R-:W-:Y:S04]  /*02b0*/  LDS R18, [R5+0x24] ;  /* 0x0000240005127984 */ /* 0x000fe80000000800 */
[----:B------:R-:W3:Y:S01]  /*02c0*/  LDS R19, [R6+0x480] ;  /* 0x0004800006137984 */ /* 0x000ee20000000800 */
[----:B-----5:R-:W-:-:S03]  /*02d0*/  FFMA R0, R12, R13, R25 ;  /* 0x0000000d0c007223 */ /* 0x020fc60000000019 */
[----:B------:R-:W-:Y:S04]  /*02e0*/  LDS R20, [R5+0x28] ;  /* 0x0000280005147984 */ /* 0x000fe80000000800 */
[----:B------:R-:W4:Y:S01]  /*02f0*/  LDS R21, [R6+0x500] ;  /* 0x0005000006157984 */ /* 0x000f220000000800 */
[----:B------:R-:W-:-:S03]  /*0300*/  FFMA R24, R9, R24, R0 ;  /* 0x0000001809187223 */ /* 0x000fc60000000000 */
[----:B------:R-:W-:Y:S04]  /*0310*/  LDS R22, [R5+0x2c] ;  /* 0x00002c0005167984 */ /* 0x000fe80000000800 */
[----:B------:R-:W5:Y:S01]  /*0320*/  LDS R23, [R6+0x580] ;  /* 0x0005800006177984 */ /* 0x000f620000000800 */
[----:B0-----:R-:W-:-:S03]  /*0330*/  FFMA R25, R7, R8, R24 ;  /* 0x0000000807197223 */ /* 0x001fc60000000018 */
[----:B------:R-:W-:Y:S04]  /*0340*/  LDS R14, [R5+0x30] ;  /* 0x00003000050e7984 */ /* 0x000fe80000000800 */
[----:B------:R-:W0:Y:S01]  /*0350*/  LDS R15, [R6+0x600] ;  /* 0x00060000060f7984 */ /* 0x000e220000000800 */
[----:B-1----:R-:W-:-:S03]  /*0360*/  FFMA R25, R10, R11, R25 ;  /* 0x0000000b0a197223 */ /* 0x002fc60000000019 */
[----:B------:R-:W-:Y:S04]  /*0370*/  LDS R12, [R5+0x34] ;  /* 0x00003400050c7984 */ /* 0x000fe80000000800 */
[----:B------:R-:W1:Y:S01]  /*0380*/  LDS R13, [R6+0x680] ;  /* 0x00068000060d7984 */ /* 0x000e620000000800 */
[----:B--2---:R-:W-:-:S03]  /*0390*/  FFMA R25, R16, R17, R25 ;  /* 0x0000001110197223 */ /* 0x004fc60000000019 */
[----:B------:R-:W-:Y:S04]  /*03a0*/  LDS R0, [R5+0x38] ;  /* 0x0000380005007984 */ /* 0x000fe80000000800 */
[----:B------:R-:W2:Y:S01]  /*03b0*/  LDS R9, [R6+0x700] ;  /* 0x0007000006097984 */ /* 0x000ea20000000800 */
[----:B---3--:R-:W-:-:S03]  /*03c0*/  FFMA R25, R18, R19, R25 ;  /* 0x0000001312197223 */ /* 0x008fc60000000019 */
[----:B------:R-:W-:Y:S04]  /*03d0*/  LDS R8, [R5+0x3c] ;  /* 0x00003c0005087984 */ /* 0x000fe80000000800 */
[----:B------:R-:W3:Y:S01]  /*03e0*/  LDS R7, [R6+0x780] ;  /* 0x0007800006077984 */ /* 0x000ee20000000800 */
[----:B----4-:R-:W-:-:S03]  /*03f0*/  FFMA R25, R20, R21, R25 ;  /* 0x0000001514197223 */ /* 0x010fc60000000019 */
[----:B------:R-:W-:Y:S04]  /*0400*/  LDS R11, [R5+0x40] ;  /* 0x00004000050b7984 */ /* 0x000fe80000000800 */
[----:B------:R-:W4:Y:S01]  /*0410*/  LDS R10, [R6+0x800] ;  /* 0x00080000060a7984 */ /* 0x000f220000000800 */
[----:B-----5:R-:W-:-:S03]  /*0420*/  FFMA R27, R22, R23, R25 ;  /* 0x00000017161b7223 */ /* 0x020fc60000000019 */
        /* <DEDUP_REMOVED lines=44> */
[----:B--2---:R-:W-:-:S04]  /*06f0*/  FFMA R7, R14, R15, R7 ;  /* 0x0000000f0e077223 */ /* 0x004fc80000000007 */
[----:B---3--:R-:W-:-:S04]  /*0700*/  FFMA R7, R16, R17, R7 ;  /* 0x0000001110077223 */ /* 0x008fc80000000007 */
[----:B----4-:R-:W-:-:S04]  /*0710*/  FFMA R7, R18, R19, R7 ;  /* 0x0000001312077223 */ /* 0x010fc80000000007 */
[----:B-----5:R-:W-:-:S04]  /*0720*/  FFMA R7, R20, R21, R7 ;  /* 0x0000001514077223 */ /* 0x020fc80000000007 */
[----:B0-----:R-:W-:-:S04]  /*0730*/  FFMA R7, R24, R25, R7 ;  /* 0x0000001918077223 */ /* 0x001fc80000000007 */
[----:B-1----:R-:W-:-:S05]  /*0740*/  FFMA R7, R22, R23, R7 ;  /* 0x0000001716077223 */ /* 0x002fca0000000007 */
[----:B------:R1:W-:Y:S04]  /*0750*/  STG.E desc[UR6][R2.64], R7 ;  /* 0x0000000702007986 */ /* 0x0003e8000c101906 */
[----:B------:R1:W-:Y:S04]  /*0760*/  STS [R5], R7 ;  /* 0x0000000705007388 */ /* 0x0003e80000000800 */
[----:B------:R1:W-:Y:S04]  /*0770*/  STG.E desc[UR6][R2.64+0x4], R7 ;  /* 0x0000040702007986 */ /* 0x0003e8000c101906 */
[----:B------:R1:W-:Y:S04]  /*0780*/  STS [R5+0x4], R7 ;  /* 0x0000040705007388 */ /* 0x0003e80000000800 */
        /* <DEDUP_REMOVED lines=59> */
[----:B------:R1:W-:Y:S01]  /*0b40*/  STS [R5+0x7c], R7 ;  /* 0x00007c0705007388 */ /* 0x0003e20000000800 */
[----:B------:R-:W-:Y:S06]  /*0b50*/  BAR.SYNC.DEFER_BLOCKING 0x0 ;  /* 0x0000000000007b1d */ /* 0x000fec0000010000 */
[----:B------:R-:W-:Y:S05]  /*0b60*/  BRA.U !UP0, `(.L_x_0) ;  /* 0xfffffff5086c7547 */ /* 0x000fea000b83ffff */
[----:B------:R-:W-:Y:S05]  /*0b70*/  EXIT ;  /* 0x000000000000794d */ /* 0x000fea0003800000 */
.L_x_1:
[----:B------:R-:W-:-:S00]  /*0b80*/  BRA `(.L_x_1) ;  /* 0xfffffffc00fc7947 */ /* 0x000fc0000383ffff */
[----:B------:R-:W-:-:S00]  /*0b90*/  NOP ;  /* 0x0000000000007918 */ /* 0x000fc00000000000 */
        /* <DEDUP_REMOVED lines=14> */
.L_x_2:


//--------------------- .nv.shared._Z11Gpu_FastExpPfS_ --------------------------
	.section	.nv.shared._Z11Gpu_FastExpPfS_,"aw",@nobits
	.sectionflags	@""
	.align	4
.nv.shared._Z11Gpu_FastExpPfS_:
	.zero		5120


//--------------------- .nv.shared.reserved.0     --------------------------
	.section	.nv.shared.reserved.0,"aw",@nobits
	.weak		__nv_reservedSMEM_offset_0_alias
	.size		__nv_reservedSMEM_offset_0_alias, 0, 64
	.other		__nv_reservedSMEM_offset_0_alias,@"STO_CUDA_RESERVED_SHARED STV_DEFAULT"
__nv_reservedSMEM_offset_0_alias:
	.zero		0
	.zero		64


//--------------------- .nv.constant0._Z11Gpu_FastExpPfS_ --------------------------
	.section	.nv.constant0._Z11Gpu_FastExpPfS_,"a",@progbits
	.sectionflags	@""
	.align	4
.nv.constant0._Z11Gpu_FastExpPfS_:
	.zero		912


//--------------------- SYMBOLS --------------------------

	.type		.nv.reservedSmem.offset0,@object
	.size		.nv.reservedSmem.offset0,0x4
	.type		.nv.reservedSmem.cap,@object
	.size		.nv.reservedSmem.cap,0x4
